	.headerflags	@"EF_CUDA_TEXMODE_UNIFIED EF_CUDA_64BIT_ADDRESS EF_CUDA_SM89 EF_CUDA_VIRTUAL_SM(EF_CUDA_SM89)"
	.elftype	@"ET_EXEC"


//--------------------- .nv.info                  --------------------------
	.section	.nv.info,"",@"SHT_CUDA_INFO"
	.align	4


	//----- nvinfo : EIATTR_REGCOUNT
	.align		4
        /*0000*/ 	.byte	0x04, 0x2f
        /*0002*/ 	.short	(.L_1 - .L_0)
	.align		4
.L_0:
        /*0004*/ 	.word	index@(triton_poi_fused__unsafe_view_clone_split_transpose_view_39)
        /*0008*/ 	.word	0x0000000a


	//----- nvinfo : EIATTR_FRAME_SIZE
	.align		4
.L_1:
        /*000c*/ 	.byte	0x04, 0x11
        /*000e*/ 	.short	(.L_3 - .L_2)
	.align		4
.L_2:
        /*0010*/ 	.word	index@(triton_poi_fused__unsafe_view_clone_split_transpose_view_39)
        /*0014*/ 	.word	0x00000000


	//----- nvinfo : EIATTR_MIN_STACK_SIZE
	.align		4
.L_3:
        /*0018*/ 	.byte	0x04, 0x12
        /*001a*/ 	.short	(.L_5 - .L_4)
	.align		4
.L_4:
        /*001c*/ 	.word	index@(triton_poi_fused__unsafe_view_clone_split_transpose_view_39)
        /*0020*/ 	.word	0x00000000
.L_5:


//--------------------- .nv.info.triton_poi_fused__unsafe_view_clone_split_transpose_view_39 --------------------------
	.section	.nv.info.triton_poi_fused__unsafe_view_clone_split_transpose_view_39,"",@"SHT_CUDA_INFO"
	.sectionflags	@""
	.align	4


	//----- nvinfo : EIATTR_CUDA_API_VERSION
	.align		4
        /*0000*/ 	.byte	0x04, 0x37
        /*0002*/ 	.short	(.L_7 - .L_6)
.L_6:
        /*0004*/ 	.word	0x00000080


	//----- nvinfo : EIATTR_PARAM_CBANK
	.align		4
.L_7:
        /*0008*/ 	.byte	0x04, 0x0a
        /*000a*/ 	.short	(.L_9 - .L_8)
	.align		4
.L_8:
        /*000c*/ 	.word	index@(.nv.constant0.triton_poi_fused__unsafe_view_clone_split_transpose_view_39)
        /*0010*/ 	.short	0x0160
        /*0012*/ 	.short	0x0020


	//----- nvinfo : EIATTR_CBANK_PARAM_SIZE
	.align		4
.L_9:
        /*0014*/ 	.byte	0x03, 0x19
        /*0016*/ 	.short	0x0020


	//----- nvinfo : EIATTR_KPARAM_INFO
	.align		4
        /*0018*/ 	.byte	0x04, 0x17
        /*001a*/ 	.short	(.L_11 - .L_10)
.L_10:
        /*001c*/ 	.word	0x00000000
        /*0020*/ 	.short	0x0003
        /*0022*/ 	.short	0x0018
        /*0024*/ 	.byte	0x00, 0xf4, 0x21, 0x00


	//----- nvinfo : EIATTR_KPARAM_INFO
	.align		4
.L_11:
        /*0028*/ 	.byte	0x04, 0x17
        /*002a*/ 	.short	(.L_13 - .L_12)
.L_12:
        /*002c*/ 	.word	0x00000000
        /*0030*/ 	.short	0x0002
        /*0032*/ 	.short	0x0010
        /*0034*/ 	.byte	0x00, 0xf0, 0x11, 0x00


	//----- nvinfo : EIATTR_KPARAM_INFO
	.align		4
.L_13:
        /*0038*/ 	.byte	0x04, 0x17
        /*003a*/ 	.short	(.L_15 - .L_14)
.L_14:
        /*003c*/ 	.word	0x00000000
        /*0040*/ 	.short	0x0001
        /*0042*/ 	.short	0x0008
        /*0044*/ 	.byte	0x00, 0xf4, 0x21, 0x00


	//----- nvinfo : EIATTR_KPARAM_INFO
	.align		4
.L_15:
        /*0048*/ 	.byte	0x04, 0x17
        /*004a*/ 	.short	(.L_17 - .L_16)
.L_16:
        /*004c*/ 	.word	0x00000000
        /*0050*/ 	.short	0x0000
        /*0052*/ 	.short	0x0000
        /*0054*/ 	.byte	0x00, 0xf4, 0x21, 0x00


	//----- nvinfo : EIATTR_MAXREG_COUNT
	.align		4
.L_17:
        /*0058*/ 	.byte	0x03, 0x1b
        /*005a*/ 	.short	0x00ff


	//----- nvinfo : EIATTR_EXIT_INSTR_OFFSETS
	.align		4
        /*005c*/ 	.byte	0x04, 0x1c
        /*005e*/ 	.short	(.L_19 - .L_18)


	//   ....[0]....
.L_18:
        /*0060*/ 	.word	0x00000220


	//----- nvinfo : EIATTR_REQNTID
	.align		4
.L_19:
        /*0064*/ 	.byte	0x04, 0x10
        /*0066*/ 	.short	(.L_21 - .L_20)
.L_20:
        /*0068*/ 	.word	0x00000100
        /*006c*/ 	.word	0x00000001
        /*0070*/ 	.word	0x00000001
.L_21:


//--------------------- .nv.callgraph             --------------------------
	.section	.nv.callgraph,"",@"SHT_CUDA_CALLGRAPH"
	.align	4
	.sectionentsize	8
	.align		4
        /*0000*/ 	.word	0x00000000
	.align		4
        /*0004*/ 	.word	0xffffffff
	.align		4
        /*0008*/ 	.word	0x00000000
	.align		4
        /*000c*/ 	.word	0xfffffffe
	.align		4
        /*0010*/ 	.word	0x00000000
	.align		4
        /*0014*/ 	.word	0xfffffffd
	.align		4
        /*0018*/ 	.word	0x00000000
	.align		4
        /*001c*/ 	.word	0xfffffffc


//--------------------- .nv.rel.action            --------------------------
	.section	.nv.rel.action,"",@"SHT_CUDA_RELOCINFO"
	.align	8
	.sectionentsize	8
        /*0000*/ 	.byte	0x73, 0x00, 0x00, 0x00, 0x00, 0x00, 0x00, 0x00, 0x00, 0x00, 0x00, 0x11, 0x25, 0x00, 0x05, 0x36


//--------------------- .nv.constant0.triton_poi_fused__unsafe_view_clone_split_transpose_view_39 --------------------------
	.section	.nv.constant0.triton_poi_fused__unsafe_view_clone_split_transpose_view_39,"a",@progbits
	.sectionflags	@""
	.align	4
.nv.constant0.triton_poi_fused__unsafe_view_clone_split_transpose_view_39:
	.zero		384


//--------------------- .text.triton_poi_fused__unsafe_view_clone_split_transpose_view_39 --------------------------
	.section	.text.triton_poi_fused__unsafe_view_clone_split_transpose_view_39,"ax",@progbits
	.sectioninfo	@"SHI_REGISTERS=10"
	.align	128
        .global         triton_poi_fused__unsafe_view_clone_split_transpose_view_39
        .type           triton_poi_fused__unsafe_view_clone_split_transpose_view_39,@function
        .size           triton_poi_fused__unsafe_view_clone_split_transpose_view_39,(.L_x_1 - triton_poi_fused__unsafe_view_clone_split_transpose_view_39)
        .other          triton_poi_fused__unsafe_view_clone_split_transpose_view_39,@"STO_CUDA_ENTRY STV_DEFAULT"
triton_poi_fused__unsafe_view_clone_split_transpose_view_39:
.text.triton_poi_fused__unsafe_view_clone_split_transpose_view_39:
[----:B------:R-:W-:Y:S02]  /*0000*/  IMAD.MOV.U32 R1, RZ, RZ, c[0x0][0x28] ;  /* 0x00000a00ff017624 */ /* 0x000fe400078e00ff */
[----:B------:R-:W0:Y:S01]  /*0010*/  S2R R0, SR_TID.X ;  /* 0x0000000000007919 */ /* 0x000e220000002100 */
[----:B------:R-:W-:-:S03]  /*0020*/  ULDC.64 UR4, c[0x0][0x118] ;  /* 0x0000460000047ab9 */ /* 0x000fc60000000a00 */
[----:B------:R-:W1:Y:S01]  /*0030*/  S2R R5, SR_CTAID.X ;  /* 0x0000000000057919 */ /* 0x000e620000002500 */
[----:B0-----:R-:W-:Y:S01]  /*0040*/  IMAD.SHL.U32 R0, R0, 0x2, RZ ;  /* 0x0000000200007824 */ /* 0x001fe200078e00ff */
[----:B-1----:R-:W-:-:S04]  /*0050*/  SHF.R.S32.HI R3, RZ, 0x16, R5 ;  /* 0x00000016ff037819 */ /* 0x002fc80000011405 */
[----:B------:R-:W-:Y:S02]  /*0060*/  LOP3.LUT R0, R0, 0x1fe, RZ, 0xc0, !PT ;  /* 0x000001fe00007812 */ /* 0x000fe400078ec0ff */
[----:B------:R-:W-:-:S03]  /*0070*/  SGXT R3, R3, 0x1 ;  /* 0x000000010303781a */ /* 0x000fc60000000200 */
[----:B------:R-:W-:-:S05]  /*0080*/  IMAD R0, R5, 0x200, R0 ;  /* 0x0000020005007824 */ /* 0x000fca00078e0200 */
[CC--:B------:R-:W-:Y:S02]  /*0090*/  LEA.HI R4, R3.reuse, R0.reuse, RZ, 0xc ;  /* 0x0000000003047211 */ /* 0x0c0fe400078f60ff */
[CC--:B------:R-:W-:Y:S02]  /*00a0*/  LEA.HI R2, R3.reuse, R0.reuse, RZ, 0xe ;  /* 0x0000000003027211 */ /* 0x0c0fe400078f70ff */
[----:B------:R-:W-:Y:S02]  /*00b0*/  LEA.HI R3, R3, R0, RZ, 0x6 ;  /* 0x0000000003037211 */ /* 0x000fe400078f30ff */
[--C-:B------:R-:W-:Y:S02]  /*00c0*/  SHF.R.S32.HI R6, RZ, 0xc, R4.reuse ;  /* 0x0000000cff067819 */ /* 0x100fe40000011404 */
[----:B------:R-:W-:Y:S02]  /*00d0*/  SHF.R.S32.HI R7, RZ, 0x1f, R4 ;  /* 0x0000001fff077819 */ /* 0x000fe40000011404 */
[----:B------:R-:W-:-:S02]  /*00e0*/  LOP3.LUT R5, R3, 0xffffffc0, RZ, 0xc0, !PT ;  /* 0xffffffc003057812 */ /* 0x000fc400078ec0ff */
[--C-:B------:R-:W-:Y:S02]  /*00f0*/  SHF.R.S32.HI R4, RZ, 0x6, R3.reuse ;  /* 0x00000006ff047819 */ /* 0x100fe40000011403 */
[----:B------:R-:W-:Y:S01]  /*0100*/  SHF.R.S32.HI R3, RZ, 0x1f, R3 ;  /* 0x0000001fff037819 */ /* 0x000fe20000011403 */
[----:B------:R-:W-:Y:S01]  /*0110*/  IMAD.IADD R5, R0, 0x1, -R5 ;  /* 0x0000000100057824 */ /* 0x000fe200078e0a05 */
[----:B------:R-:W-:Y:S02]  /*0120*/  LEA.HI R7, R7, R6, RZ, 0x2 ;  /* 0x0000000607077211 */ /* 0x000fe400078f10ff */
[----:B------:R-:W-:Y:S02]  /*0130*/  SHF.R.U32.HI R2, RZ, 0xe, R2 ;  /* 0x0000000eff027819 */ /* 0x000fe40000011602 */
[----:B------:R-:W-:Y:S02]  /*0140*/  LEA.HI R3, R3, R4, RZ, 0x6 ;  /* 0x0000000403037211 */ /* 0x000fe400078f30ff */
[----:B------:R-:W-:Y:S01]  /*0150*/  LOP3.LUT R7, R7, 0x3fffffc, RZ, 0xc0, !PT ;  /* 0x03fffffc07077812 */ /* 0x000fe200078ec0ff */
[----:B------:R-:W-:Y:S01]  /*0160*/  IMAD R2, R2, 0xc000, R5 ;  /* 0x0000c00002027824 */ /* 0x000fe200078e0205 */
[----:B------:R-:W-:Y:S01]  /*0170*/  LOP3.LUT R3, R3, 0xffffc0, RZ, 0xc0, !PT ;  /* 0x00ffffc003037812 */ /* 0x000fe200078ec0ff */
[----:B------:R-:W-:-:S02]  /*0180*/  IMAD.MOV.U32 R5, RZ, RZ, 0x4 ;  /* 0x00000004ff057424 */ /* 0x000fc400078e00ff */
[----:B------:R-:W-:Y:S02]  /*0190*/  IMAD.IADD R7, R6, 0x1, -R7 ;  /* 0x0000000106077824 */ /* 0x000fe400078e0a07 */
[----:B------:R-:W-:Y:S02]  /*01a0*/  IMAD.IADD R3, R4, 0x1, -R3 ;  /* 0x0000000104037824 */ /* 0x000fe400078e0a03 */
[----:B------:R-:W-:-:S04]  /*01b0*/  IMAD R2, R7, 0x40, R2 ;  /* 0x0000004007027824 */ /* 0x000fc800078e0202 */
[----:B------:R-:W-:-:S05]  /*01c0*/  IMAD R2, R3, 0x300, R2 ;  /* 0x0000030003027824 */ /* 0x000fca00078e0202 */
[----:B------:R-:W-:-:S05]  /*01d0*/  IADD3 R2, R2, 0x100, RZ ;  /* 0x0000010002027810 */ /* 0x000fca0007ffe0ff */
[----:B------:R-:W-:-:S06]  /*01e0*/  IMAD.WIDE R2, R2, R5, c[0x0][0x160] ;  /* 0x0000580002027625 */ /* 0x000fcc00078e0205 */
[----:B------:R-:W2:Y:S01]  /*01f0*/  LDG.E.64 R2, [R2.64] ;  /* 0x0000000402027981 */ /* 0x000ea2000c1e1b00 */
[----:B------:R-:W-:-:S05]  /*0200*/  IMAD.WIDE R4, R0, R5, c[0x0][0x168] ;  /* 0x00005a0000047625 */ /* 0x000fca00078e0205 */
[----:B--2---:R-:W-:Y:S01]  /*0210*/  STG.E.64 [R4.64], R2 ;  /* 0x0000000204007986 */ /* 0x004fe2000c101b04 */
[----:B------:R-:W-:Y:S05]  /*0220*/  EXIT ;  /* 0x000000000000794d */ /* 0x000fea0003800000 */
.L_x_0:
[----:B------:R-:W-:-:S00]  /*0230*/  BRA `(.L_x_0) ;  /* 0xfffffff000007947 */ /* 0x000fc0000383ffff */
[----:B------:R-:W-:-:S00]  /*0240*/  NOP ;  /* 0x0000000000007918 */ /* 0x000fc00000000000 */
        /* <DEDUP_REMOVED lines=11> */
.L_x_1:
